	.headerflags	@"EF_CUDA_TEXMODE_UNIFIED EF_CUDA_64BIT_ADDRESS EF_CUDA_SM86 EF_CUDA_VIRTUAL_SM(EF_CUDA_SM86)"
	.elftype	@"ET_EXEC"


//--------------------- .nv.info                  --------------------------
	.section	.nv.info,"",@"SHT_CUDA_INFO"
	.align	4


	//----- nvinfo : EIATTR_REGCOUNT
	.align		4
        /*0000*/ 	.byte	0x04, 0x2f
        /*0002*/ 	.short	(.L_1 - .L_0)
	.align		4
.L_0:
        /*0004*/ 	.word	index@(triton_poi_fused__to_copy_t_9)
        /*0008*/ 	.word	0x00000014


	//----- nvinfo : EIATTR_MIN_STACK_SIZE
	.align		4
.L_1:
        /*000c*/ 	.byte	0x04, 0x12
        /*000e*/ 	.short	(.L_3 - .L_2)
	.align		4
.L_2:
        /*0010*/ 	.word	index@(triton_poi_fused__to_copy_t_9)
        /*0014*/ 	.word	0x00000000


	//----- nvinfo : EIATTR_FRAME_SIZE
	.align		4
.L_3:
        /*0018*/ 	.byte	0x04, 0x11
        /*001a*/ 	.short	(.L_5 - .L_4)
	.align		4
.L_4:
        /*001c*/ 	.word	index@(triton_poi_fused__to_copy_t_9)
        /*0020*/ 	.word	0x00000000


	//----- nvinfo : EIATTR_MIN_STACK_SIZE
	.align		4
.L_5:
        /*0024*/ 	.byte	0x04, 0x12
        /*0026*/ 	.short	(.L_7 - .L_6)
	.align		4
.L_6:
        /*0028*/ 	.word	index@(triton_poi_fused__to_copy_t_9)
        /*002c*/ 	.word	0x00000000
.L_7:


//--------------------- .nv.info.triton_poi_fused__to_copy_t_9 --------------------------
	.section	.nv.info.triton_poi_fused__to_copy_t_9,"",@"SHT_CUDA_INFO"
	.sectionflags	@""
	.align	4


	//----- nvinfo : EIATTR_CUDA_API_VERSION
	.align		4
        /*0000*/ 	.byte	0x04, 0x37
        /*0002*/ 	.short	(.L_9 - .L_8)
.L_8:
        /*0004*/ 	.word	0x0000007c


	//----- nvinfo : EIATTR_SW2861232_WAR
	.align		4
.L_9:
        /*0008*/ 	.byte	0x01, 0x35
	.zero		2


	//----- nvinfo : EIATTR_PARAM_CBANK
	.align		4
        /*000c*/ 	.byte	0x04, 0x0a
        /*000e*/ 	.short	(.L_11 - .L_10)
	.align		4
.L_10:
        /*0010*/ 	.word	index@(.nv.constant0.triton_poi_fused__to_copy_t_9)
        /*0014*/ 	.short	0x0160
        /*0016*/ 	.short	0x0020


	//----- nvinfo : EIATTR_CBANK_PARAM_SIZE
	.align		4
.L_11:
        /*0018*/ 	.byte	0x03, 0x19
        /*001a*/ 	.short	0x0020


	//----- nvinfo : EIATTR_KPARAM_INFO
	.align		4
        /*001c*/ 	.byte	0x04, 0x17
        /*001e*/ 	.short	(.L_13 - .L_12)
.L_12:
        /*0020*/ 	.word	0x00000000
        /*0024*/ 	.short	0x0003
        /*0026*/ 	.short	0x0018
        /*0028*/ 	.byte	0x00, 0xf4, 0x21, 0x00


	//----- nvinfo : EIATTR_KPARAM_INFO
	.align		4
.L_13:
        /*002c*/ 	.byte	0x04, 0x17
        /*002e*/ 	.short	(.L_15 - .L_14)
.L_14:
        /*0030*/ 	.word	0x00000000
        /*0034*/ 	.short	0x0002
        /*0036*/ 	.short	0x0010
        /*0038*/ 	.byte	0x00, 0xf0, 0x11, 0x00


	//----- nvinfo : EIATTR_KPARAM_INFO
	.align		4
.L_15:
        /*003c*/ 	.byte	0x04, 0x17
        /*003e*/ 	.short	(.L_17 - .L_16)
.L_16:
        /*0040*/ 	.word	0x00000000
        /*0044*/ 	.short	0x0001
        /*0046*/ 	.short	0x0008
        /*0048*/ 	.byte	0x00, 0xf4, 0x21, 0x00


	//----- nvinfo : EIATTR_KPARAM_INFO
	.align		4
.L_17:
        /*004c*/ 	.byte	0x04, 0x17
        /*004e*/ 	.short	(.L_19 - .L_18)
.L_18:
        /*0050*/ 	.word	0x00000000
        /*0054*/ 	.short	0x0000
        /*0056*/ 	.short	0x0000
        /*0058*/ 	.byte	0x00, 0xf4, 0x21, 0x00


	//----- nvinfo : EIATTR_MAXREG_COUNT
	.align		4
.L_19:
        /*005c*/ 	.byte	0x03, 0x1b
        /*005e*/ 	.short	0x00ff


	//----- nvinfo : EIATTR_EXIT_INSTR_OFFSETS
	.align		4
        /*0060*/ 	.byte	0x04, 0x1c
        /*0062*/ 	.short	(.L_21 - .L_20)


	//   ....[0]....
.L_20:
        /*0064*/ 	.word	0x00000120


	//----- nvinfo : EIATTR_REQNTID
	.align		4
.L_21:
        /*0068*/ 	.byte	0x04, 0x10
        /*006a*/ 	.short	(.L_23 - .L_22)
.L_22:
        /*006c*/ 	.word	0x00000080
        /*0070*/ 	.word	0x00000001
        /*0074*/ 	.word	0x00000001
.L_23:


//--------------------- .nv.callgraph             --------------------------
	.section	.nv.callgraph,"",@"SHT_CUDA_CALLGRAPH"
	.align	4
	.sectionentsize	8
	.align		4
        /*0000*/ 	.word	0x00000000
	.align		4
        /*0004*/ 	.word	0xffffffff
	.align		4
        /*0008*/ 	.word	0x00000000
	.align		4
        /*000c*/ 	.word	0xfffffffe
	.align		4
        /*0010*/ 	.word	0x00000000
	.align		4
        /*0014*/ 	.word	0xfffffffd
	.align		4
        /*0018*/ 	.word	0x00000000
	.align		4
        /*001c*/ 	.word	0xfffffffc


//--------------------- .nv.rel.action            --------------------------
	.section	.nv.rel.action,"",@"SHT_CUDA_RELOCINFO"
	.align	8
	.sectionentsize	8
        /*0000*/ 	.byte	0x73, 0x00, 0x00, 0x00, 0x00, 0x00, 0x00, 0x00, 0x00, 0x00, 0x00, 0x11, 0x25, 0x00, 0x05, 0x36


//--------------------- .nv.constant0.triton_poi_fused__to_copy_t_9 --------------------------
	.section	.nv.constant0.triton_poi_fused__to_copy_t_9,"a",@progbits
	.sectionflags	@""
	.align	4
.nv.constant0.triton_poi_fused__to_copy_t_9:
	.zero		384


//--------------------- .text.triton_poi_fused__to_copy_t_9 --------------------------
	.section	.text.triton_poi_fused__to_copy_t_9,"ax",@progbits
	.sectioninfo	@"SHI_REGISTERS=20"
	.align	128
        .global         triton_poi_fused__to_copy_t_9
        .type           triton_poi_fused__to_copy_t_9,@function
        .size           triton_poi_fused__to_copy_t_9,(.L_x_1 - triton_poi_fused__to_copy_t_9)
        .other          triton_poi_fused__to_copy_t_9,@"STO_CUDA_ENTRY STV_DEFAULT"
triton_poi_fused__to_copy_t_9:
.text.triton_poi_fused__to_copy_t_9:
[----:B------:R-:W-:Y:S02]  /*0000*/  IMAD.MOV.U32 R1, RZ, RZ, c[0x0][0x28] ;  /* 0x00000a00ff017624 */ /* 0x000fe400078e00ff */
[----:B------:R-:W0:Y:S01]  /*0010*/  S2R R0, SR_TID.X ;  /* 0x0000000000007919 */ /* 0x000e220000002100 */
[----:B------:R-:W-:Y:S01]  /*0020*/  MOV R5, 0x4 ;  /* 0x0000000400057802 */ /* 0x000fe20000000f00 */
[----:B------:R-:W-:Y:S02]  /*0030*/  ULDC.64 UR4, c[0x0][0x118] ;  /* 0x0000460000047ab9 */ /* 0x000fe40000000a00 */
[----:B------:R-:W1:Y:S01]  /*0040*/  S2R R3, SR_CTAID.X ;  /* 0x0000000000037919 */ /* 0x000e620000002500 */
[----:B0-----:R-:W-:-:S05]  /*0050*/  IMAD.SHL.U32 R0, R0, 0x8, RZ ;  /* 0x0000000800007824 */ /* 0x001fca00078e00ff */
[----:B------:R-:W-:-:S05]  /*0060*/  LOP3.LUT R0, R0, 0x3f8, RZ, 0xc0, !PT ;  /* 0x000003f800007812 */ /* 0x000fca00078ec0ff */
[----:B-1----:R-:W-:-:S04]  /*0070*/  IMAD R0, R3, 0x400, R0 ;  /* 0x0000040003007824 */ /* 0x002fc800078e0200 */
[----:B------:R-:W-:-:S05]  /*0080*/  IMAD.WIDE R2, R0, R5, c[0x0][0x160] ;  /* 0x0000580000027625 */ /* 0x000fca00078e0205 */
[----:B------:R-:W2:Y:S04]  /*0090*/  LDG.E.128 R4, [R2.64] ;  /* 0x0000000402047981 */ /* 0x000ea8000c1e1d00 */
[----:B------:R-:W3:Y:S01]  /*00a0*/  LDG.E.128 R8, [R2.64+0x10] ;  /* 0x0000100402087981 */ /* 0x000ee2000c1e1d00 */
[----:B------:R-:W-:Y:S02]  /*00b0*/  MOV R17, 0x2 ;  /* 0x0000000200117802 */ /* 0x000fe40000000f00 */
[----:B--2---:R-:W-:-:S03]  /*00c0*/  F2FP.BF16.PACK_AB R12, R5, R4 ;  /* 0x00000004050c723e */ /* 0x004fc600000010ff */
[----:B------:R-:W-:Y:S01]  /*00d0*/  IMAD.WIDE R4, R0, R17, c[0x0][0x168] ;  /* 0x00005a0000047625 */ /* 0x000fe200078e0211 */
[----:B------:R-:W-:Y:S02]  /*00e0*/  F2FP.BF16.PACK_AB R13, R7, R6 ;  /* 0x00000006070d723e */ /* 0x000fe400000010ff */
[----:B---3--:R-:W-:Y:S02]  /*00f0*/  F2FP.BF16.PACK_AB R14, R9, R8 ;  /* 0x00000008090e723e */ /* 0x008fe400000010ff */
[----:B------:R-:W-:-:S05]  /*0100*/  F2FP.BF16.PACK_AB R15, R11, R10 ;  /* 0x0000000a0b0f723e */ /* 0x000fca00000010ff */
[----:B------:R-:W-:Y:S01]  /*0110*/  STG.E.128 [R4.64], R12 ;  /* 0x0000000c04007986 */ /* 0x000fe2000c101d04 */
[----:B------:R-:W-:Y:S05]  /*0120*/  EXIT ;  /* 0x000000000000794d */ /* 0x000fea0003800000 */
.L_x_0:
[----:B------:R-:W-:-:S00]  /*0130*/  BRA `(.L_x_0) ;  /* 0xfffffff000007947 */ /* 0x000fc0000383ffff */
[----:B------:R-:W-:-:S00]  /*0140*/  NOP ;  /* 0x0000000000007918 */ /* 0x000fc00000000000 */
        /* <DEDUP_REMOVED lines=11> */
.L_x_1:
